//
// Generated by NVIDIA NVVM Compiler
//
// Compiler Build ID: CL-36424714
// Cuda compilation tools, release 13.0, V13.0.88
// Based on NVVM 20.0.0
//

.version 9.0
.target sm_100
.address_size 64

	// .globl	_Z29fft16_shared_memory_v3_kernelPK6float2PS_i
.const .align 4 .b8 TWIDDLE_16_COS[32] = {0, 0, 128, 63, 102, 131, 108, 63, 247, 4, 53, 63, 7, 239, 195, 62, 0, 0, 0, 0, 7, 239, 195, 190, 247, 4, 53, 191, 102, 131, 108, 191};
.const .align 4 .b8 TWIDDLE_16_SIN[32] = {0, 0, 0, 0, 7, 239, 195, 190, 247, 4, 53, 191, 102, 131, 108, 191, 0, 0, 128, 191, 102, 131, 108, 191, 247, 4, 53, 191, 7, 239, 195, 190};
// _ZZ29fft16_shared_memory_v3_kernelPK6float2PS_iE4data has been demoted

.visible .entry _Z29fft16_shared_memory_v3_kernelPK6float2PS_i(
	.param .u64 .ptr .align 1 _Z29fft16_shared_memory_v3_kernelPK6float2PS_i_param_0,
	.param .u64 .ptr .align 1 _Z29fft16_shared_memory_v3_kernelPK6float2PS_i_param_1,
	.param .u32 _Z29fft16_shared_memory_v3_kernelPK6float2PS_i_param_2
)
{
	.reg .pred 	%p<6>;
	.reg .b16 	%rs<13>;
	.reg .b32 	%r<35>;
	.reg .b32 	%f<65>;
	.reg .b64 	%rd<24>;
	// demoted variable
	.shared .align 8 .b8 _ZZ29fft16_shared_memory_v3_kernelPK6float2PS_iE4data[128];
	ld.param.u64 	%rd1, [_Z29fft16_shared_memory_v3_kernelPK6float2PS_i_param_0];
	ld.param.u64 	%rd2, [_Z29fft16_shared_memory_v3_kernelPK6float2PS_i_param_1];
	ld.param.u32 	%r4, [_Z29fft16_shared_memory_v3_kernelPK6float2PS_i_param_2];
	mov.u32 	%r1, %ctaid.x;
	mov.u32 	%r2, %tid.x;
	setp.ge.s32 	%p1, %r1, %r4;
	@%p1 bra 	$L__BB0_10;
	cvta.to.global.u64 	%rd3, %rd1;
	shl.b32 	%r5, %r1, 4;
	add.s32 	%r3, %r5, %r2;
	cvt.u16.u32 	%rs1, %r2;
	and.b16  	%rs2, %rs1, 8;
	shl.b16 	%rs3, %rs1, 1;
	and.b16  	%rs4, %rs3, 4;
	shl.b16 	%rs5, %rs1, 3;
	and.b16  	%rs6, %rs5, 8;
	or.b16  	%rs7, %rs6, %rs4;
	shr.u16 	%rs8, %rs1, 1;
	and.b16  	%rs9, %rs8, 2;
	or.b16  	%rs10, %rs7, %rs9;
	shr.u16 	%rs11, %rs2, 3;
	or.b16  	%rs12, %rs10, %rs11;
	mul.wide.u32 	%rd4, %r3, 8;
	add.s64 	%rd5, %rd3, %rd4;
	ld.global.v2.f32 	{%f1, %f2}, [%rd5];
	mul.wide.u16 	%r6, %rs12, 8;
	mov.u32 	%r7, _ZZ29fft16_shared_memory_v3_kernelPK6float2PS_iE4data;
	add.s32 	%r8, %r7, %r6;
	st.shared.v2.f32 	[%r8], {%f1, %f2};
	bar.sync 	0;
	setp.gt.u32 	%p2, %r2, 7;
	@%p2 bra 	$L__BB0_3;
	ld.const.f32 	%f3, [TWIDDLE_16_COS];
	ld.const.f32 	%f4, [TWIDDLE_16_SIN];
	shl.b32 	%r9, %r2, 4;
	add.s32 	%r11, %r7, %r9;
	ld.shared.v2.f32 	{%f5, %f6}, [%r11];
	ld.shared.v2.f32 	{%f7, %f8}, [%r11+8];
	mul.f32 	%f9, %f3, %f7;
	mul.f32 	%f10, %f4, %f8;
	sub.f32 	%f11, %f9, %f10;
	mul.f32 	%f12, %f3, %f8;
	fma.rn.f32 	%f13, %f4, %f7, %f12;
	add.f32 	%f14, %f5, %f11;
	add.f32 	%f15, %f6, %f13;
	st.shared.v2.f32 	[%r11], {%f14, %f15};
	sub.f32 	%f16, %f5, %f11;
	sub.f32 	%f17, %f6, %f13;
	st.shared.v2.f32 	[%r11+8], {%f16, %f17};
$L__BB0_3:
	setp.gt.u32 	%p3, %r2, 7;
	bar.sync 	0;
	@%p3 bra 	$L__BB0_5;
	and.b32  	%r12, %r2, 1;
	shl.b32 	%r13, %r2, 1;
	and.b32  	%r14, %r13, 12;
	or.b32  	%r15, %r12, %r14;
	shl.b32 	%r16, %r2, 2;
	and.b32  	%r17, %r16, 4;
	mul.wide.u32 	%rd6, %r17, 4;
	mov.u64 	%rd7, TWIDDLE_16_COS;
	add.s64 	%rd8, %rd7, %rd6;
	ld.const.f32 	%f18, [%rd8];
	mov.u64 	%rd9, TWIDDLE_16_SIN;
	add.s64 	%rd10, %rd9, %rd6;
	ld.const.f32 	%f19, [%rd10];
	shl.b32 	%r18, %r15, 3;
	add.s32 	%r20, %r7, %r18;
	ld.shared.v2.f32 	{%f20, %f21}, [%r20];
	ld.shared.v2.f32 	{%f22, %f23}, [%r20+16];
	mul.f32 	%f24, %f18, %f22;
	mul.f32 	%f25, %f19, %f23;
	sub.f32 	%f26, %f24, %f25;
	mul.f32 	%f27, %f18, %f23;
	fma.rn.f32 	%f28, %f19, %f22, %f27;
	add.f32 	%f29, %f20, %f26;
	add.f32 	%f30, %f21, %f28;
	st.shared.v2.f32 	[%r20], {%f29, %f30};
	sub.f32 	%f31, %f20, %f26;
	sub.f32 	%f32, %f21, %f28;
	st.shared.v2.f32 	[%r20+16], {%f31, %f32};
$L__BB0_5:
	setp.gt.u32 	%p4, %r2, 7;
	bar.sync 	0;
	@%p4 bra 	$L__BB0_7;
	and.b32  	%r21, %r2, 3;
	shl.b32 	%r22, %r2, 1;
	and.b32  	%r23, %r22, 8;
	or.b32  	%r24, %r21, %r23;
	and.b32  	%r25, %r22, 6;
	mul.wide.u32 	%rd11, %r25, 4;
	mov.u64 	%rd12, TWIDDLE_16_COS;
	add.s64 	%rd13, %rd12, %rd11;
	ld.const.f32 	%f33, [%rd13];
	mov.u64 	%rd14, TWIDDLE_16_SIN;
	add.s64 	%rd15, %rd14, %rd11;
	ld.const.f32 	%f34, [%rd15];
	shl.b32 	%r26, %r24, 3;
	add.s32 	%r28, %r7, %r26;
	ld.shared.v2.f32 	{%f35, %f36}, [%r28];
	ld.shared.v2.f32 	{%f37, %f38}, [%r28+32];
	mul.f32 	%f39, %f33, %f37;
	mul.f32 	%f40, %f34, %f38;
	sub.f32 	%f41, %f39, %f40;
	mul.f32 	%f42, %f33, %f38;
	fma.rn.f32 	%f43, %f34, %f37, %f42;
	add.f32 	%f44, %f35, %f41;
	add.f32 	%f45, %f36, %f43;
	st.shared.v2.f32 	[%r28], {%f44, %f45};
	sub.f32 	%f46, %f35, %f41;
	sub.f32 	%f47, %f36, %f43;
	st.shared.v2.f32 	[%r28+32], {%f46, %f47};
$L__BB0_7:
	setp.gt.u32 	%p5, %r2, 7;
	bar.sync 	0;
	@%p5 bra 	$L__BB0_9;
	mul.wide.u32 	%rd16, %r2, 4;
	mov.u64 	%rd17, TWIDDLE_16_COS;
	add.s64 	%rd18, %rd17, %rd16;
	ld.const.f32 	%f48, [%rd18];
	mov.u64 	%rd19, TWIDDLE_16_SIN;
	add.s64 	%rd20, %rd19, %rd16;
	ld.const.f32 	%f49, [%rd20];
	shl.b32 	%r29, %r2, 3;
	add.s32 	%r31, %r7, %r29;
	ld.shared.v2.f32 	{%f50, %f51}, [%r31];
	ld.shared.v2.f32 	{%f52, %f53}, [%r31+64];
	mul.f32 	%f54, %f48, %f52;
	mul.f32 	%f55, %f49, %f53;
	sub.f32 	%f56, %f54, %f55;
	mul.f32 	%f57, %f48, %f53;
	fma.rn.f32 	%f58, %f49, %f52, %f57;
	add.f32 	%f59, %f50, %f56;
	add.f32 	%f60, %f51, %f58;
	st.shared.v2.f32 	[%r31], {%f59, %f60};
	sub.f32 	%f61, %f50, %f56;
	sub.f32 	%f62, %f51, %f58;
	st.shared.v2.f32 	[%r31+64], {%f61, %f62};
$L__BB0_9:
	bar.sync 	0;
	shl.b32 	%r32, %r2, 3;
	add.s32 	%r34, %r7, %r32;
	ld.shared.v2.f32 	{%f63, %f64}, [%r34];
	cvta.to.global.u64 	%rd21, %rd2;
	add.s64 	%rd23, %rd21, %rd4;
	st.global.v2.f32 	[%rd23], {%f63, %f64};
$L__BB0_10:
	ret;

}


// ===== COMPILED SASS (sm_100) =====

	.target	sm_100

	.elftype	@"ET_EXEC"


//--------------------- .note.nv.tkinfo           --------------------------
	.section	.note.nv.tkinfo,"",@"SHT_NOTE"
	.sectionflags	@"SHF_NOTE_NV_TKINFO"
	.tkinfo
        /*0018*/ 	.word	0x00000002
        /*0030*/ 	.string	""
        /*0030*/ 	.string	"ptxas"
        /*0030*/ 	.string	"Cuda compilation tools, release 13.0, V13.0.88"
        /*0030*/ 	.string	"Build cuda_13.0.r13.0/compiler.36424714_0"
        /*0030*/ 	.string	"-arch sm_100 -m 64 "



//--------------------- .note.nv.cuinfo           --------------------------
	.section	.note.nv.cuinfo,"",@"SHT_NOTE"
	.sectionflags	@"SHF_NOTE_NV_CUINFO"
        /*0018*/ 	.short	0x0002
        /*001a*/ 	.short	0x0064
        /*001c*/ 	.short	0x0082
	.zero		2


//--------------------- .nv.info                  --------------------------
	.section	.nv.info,"",@"SHT_CUDA_INFO"
	.align	4


	//----- nvinfo : EIATTR_REGCOUNT
	.align		4
        /*0000*/ 	.byte	0x04, 0x2f
        /*0002*/ 	.short	(.L_3 - .L_2)
	.align		4
.L_2:
        /*0004*/ 	.word	index@(_Z29fft16_shared_memory_v3_kernelPK6float2PS_i)
        /*0008*/ 	.word	0x00000011


	//----- nvinfo : EIATTR_FRAME_SIZE
	.align		4
.L_3:
        /*000c*/ 	.byte	0x04, 0x11
        /*000e*/ 	.short	(.L_5 - .L_4)
	.align		4
.L_4:
        /*0010*/ 	.word	index@(_Z29fft16_shared_memory_v3_kernelPK6float2PS_i)
        /*0014*/ 	.word	0x00000000


	//----- nvinfo : EIATTR_MIN_STACK_SIZE
	.align		4
.L_5:
        /*0018*/ 	.byte	0x04, 0x12
        /*001a*/ 	.short	(.L_7 - .L_6)
	.align		4
.L_6:
        /*001c*/ 	.word	index@(_Z29fft16_shared_memory_v3_kernelPK6float2PS_i)
        /*0020*/ 	.word	0x00000000
.L_7:


//--------------------- .nv.compat                --------------------------
	.section	.nv.compat,"",@"SHT_CUDA_COMPAT_INFO"
	.align	4
        /*0000*/ 	.byte	0x02, 0x09, 0x00, 0x00, 0x02, 0x02, 0x01, 0x00, 0x02, 0x05, 0x05, 0x00, 0x03, 0x07, 0x01, 0x01
        /*0010*/ 	.byte	0x02, 0x03, 0x00, 0x00, 0x02, 0x06, 0x01, 0x00, 0x04, 0x0b, 0x08, 0x00, 0x09, 0x00, 0x00, 0x00
        /*0020*/ 	.byte	0x00, 0x00, 0x00, 0x00


//--------------------- .nv.info._Z29fft16_shared_memory_v3_kernelPK6float2PS_i --------------------------
	.section	.nv.info._Z29fft16_shared_memory_v3_kernelPK6float2PS_i,"",@"SHT_CUDA_INFO"
	.sectionflags	@""
	.align	4


	//----- nvinfo : EIATTR_CUDA_API_VERSION
	.align		4
        /*0000*/ 	.byte	0x04, 0x37
        /*0002*/ 	.short	(.L_9 - .L_8)
.L_8:
        /*0004*/ 	.word	0x00000082


	//----- nvinfo : EIATTR_KPARAM_INFO
	.align		4
.L_9:
        /*0008*/ 	.byte	0x04, 0x17
        /*000a*/ 	.short	(.L_11 - .L_10)
.L_10:
        /*000c*/ 	.word	0x00000000
        /*0010*/ 	.short	0x0002
        /*0012*/ 	.short	0x0010
        /*0014*/ 	.byte	0x00, 0xf0, 0x11, 0x00


	//----- nvinfo : EIATTR_KPARAM_INFO
	.align		4
.L_11:
        /*0018*/ 	.byte	0x04, 0x17
        /*001a*/ 	.short	(.L_13 - .L_12)
.L_12:
        /*001c*/ 	.word	0x00000000
        /*0020*/ 	.short	0x0001
        /*0022*/ 	.short	0x0008
        /*0024*/ 	.byte	0x00, 0xf5, 0x21, 0x00


	//----- nvinfo : EIATTR_KPARAM_INFO
	.align		4
.L_13:
        /*0028*/ 	.byte	0x04, 0x17
        /*002a*/ 	.short	(.L_15 - .L_14)
.L_14:
        /*002c*/ 	.word	0x00000000
        /*0030*/ 	.short	0x0000
        /*0032*/ 	.short	0x0000
        /*0034*/ 	.byte	0x00, 0xf5, 0x21, 0x00


	//----- nvinfo : EIATTR_SPARSE_MMA_MASK
	.align		4
.L_15:
        /*0038*/ 	.byte	0x03, 0x50
        /*003a*/ 	.short	0x0000


	//----- nvinfo : EIATTR_MAXREG_COUNT
	.align		4
        /*003c*/ 	.byte	0x03, 0x1b
        /*003e*/ 	.short	0x00ff


	//----- nvinfo : EIATTR_NUM_BARRIERS
	.align		4
        /*0040*/ 	.byte	0x02, 0x4c
        /*0042*/ 	.byte	0x01
	.zero		1


	//----- nvinfo : EIATTR_MERCURY_ISA_VERSION
	.align		4
        /*0044*/ 	.byte	0x03, 0x5f
        /*0046*/ 	.short	0x0101


	//----- nvinfo : EIATTR_VRC_CTA_INIT_COUNT
	.align		4
        /*0048*/ 	.byte	0x02, 0x4a
	.zero		1
	.zero		1


	//----- nvinfo : EIATTR_EXIT_INSTR_OFFSETS
	.align		4
        /*004c*/ 	.byte	0x04, 0x1c
        /*004e*/ 	.short	(.L_17 - .L_16)


	//   ....[0]....
.L_16:
        /*0050*/ 	.word	0x00000040


	//   ....[1]....
        /*0054*/ 	.word	0x00000740


	//----- nvinfo : EIATTR_CRS_STACK_SIZE
	.align		4
.L_17:
        /*0058*/ 	.byte	0x04, 0x1e
        /*005a*/ 	.short	(.L_19 - .L_18)
.L_18:
        /*005c*/ 	.word	0x00000000


	//----- nvinfo : EIATTR_CBANK_PARAM_SIZE
	.align		4
.L_19:
        /*0060*/ 	.byte	0x03, 0x19
        /*0062*/ 	.short	0x0014


	//----- nvinfo : EIATTR_PARAM_CBANK
	.align		4
        /*0064*/ 	.byte	0x04, 0x0a
        /*0066*/ 	.short	(.L_21 - .L_20)
	.align		4
.L_20:
        /*0068*/ 	.word	index@(.nv.constant0._Z29fft16_shared_memory_v3_kernelPK6float2PS_i)
        /*006c*/ 	.short	0x0380
        /*006e*/ 	.short	0x0014


	//----- nvinfo : EIATTR_SW_WAR
	.align		4
.L_21:
        /*0070*/ 	.byte	0x04, 0x36
        /*0072*/ 	.short	(.L_23 - .L_22)
.L_22:
        /*0074*/ 	.word	0x00000008
.L_23:


//--------------------- .nv.callgraph             --------------------------
	.section	.nv.callgraph,"",@"SHT_CUDA_CALLGRAPH"
	.align	4
	.sectionentsize	8
	.align		4
        /*0000*/ 	.word	0x00000000
	.align		4
        /*0004*/ 	.word	0xffffffff
	.align		4
        /*0008*/ 	.word	0x00000000
	.align		4
        /*000c*/ 	.word	0xfffffffe
	.align		4
        /*0010*/ 	.word	0x00000000
	.align		4
        /*0014*/ 	.word	0xfffffffd
	.align		4
        /*0018*/ 	.word	0x00000000
	.align		4
        /*001c*/ 	.word	0xfffffffc


//--------------------- .nv.constant3             --------------------------
	.section	.nv.constant3,"a",@progbits
	.align	4
.nv.constant3:
	.type		TWIDDLE_16_COS,@object
	.size		TWIDDLE_16_COS,(TWIDDLE_16_SIN - TWIDDLE_16_COS)
TWIDDLE_16_COS:
        /*0000*/ 	.byte	0x00, 0x00, 0x80, 0x3f, 0x66, 0x83, 0x6c, 0x3f, 0xf7, 0x04, 0x35, 0x3f, 0x07, 0xef, 0xc3, 0x3e
        /*0010*/ 	.byte	0x00, 0x00, 0x00, 0x00, 0x07, 0xef, 0xc3, 0xbe, 0xf7, 0x04, 0x35, 0xbf, 0x66, 0x83, 0x6c, 0xbf
	.type		TWIDDLE_16_SIN,@object
	.size		TWIDDLE_16_SIN,(.L_1 - TWIDDLE_16_SIN)
TWIDDLE_16_SIN:
        /*0020*/ 	.byte	0x00, 0x00, 0x00, 0x00, 0x07, 0xef, 0xc3, 0xbe, 0xf7, 0x04, 0x35, 0xbf, 0x66, 0x83, 0x6c, 0xbf
        /*0030*/ 	.byte	0x00, 0x00, 0x80, 0xbf, 0x66, 0x83, 0x6c, 0xbf, 0xf7, 0x04, 0x35, 0xbf, 0x07, 0xef, 0xc3, 0xbe
.L_1:


//--------------------- .text._Z29fft16_shared_memory_v3_kernelPK6float2PS_i --------------------------
	.section	.text._Z29fft16_shared_memory_v3_kernelPK6float2PS_i,"ax",@progbits
	.align	128
        .global         _Z29fft16_shared_memory_v3_kernelPK6float2PS_i
        .type           _Z29fft16_shared_memory_v3_kernelPK6float2PS_i,@function
        .size           _Z29fft16_shared_memory_v3_kernelPK6float2PS_i,(.L_x_9 - _Z29fft16_shared_memory_v3_kernelPK6float2PS_i)
        .other          _Z29fft16_shared_memory_v3_kernelPK6float2PS_i,@"STO_CUDA_ENTRY STV_DEFAULT"
_Z29fft16_shared_memory_v3_kernelPK6float2PS_i:
.text._Z29fft16_shared_memory_v3_kernelPK6float2PS_i:
[----:B------:R-:W-:Y:S01]  /*0000*/  LDC R1, c[0x0][0x37c] ;  /* 0x0000df00ff017b82 */ /* 0x000fe20000000800 */
[----:B------:R-:W0:Y:S01]  /*0010*/  S2R R3, SR_CTAID.X ;  /* 0x0000000000037919 */ /* 0x000e220000002500 */
[----:B------:R-:W0:Y:S02]  /*0020*/  LDCU UR4, c[0x0][0x390] ;  /* 0x00007200ff0477ac */ /* 0x000e240008000800 */
[----:B0-----:R-:W-:-:S13]  /*0030*/  ISETP.GE.AND P0, PT, R3, UR4, PT ;  /* 0x0000000403007c0c */ /* 0x001fda000bf06270 */
[----:B------:R-:W-:Y:S05]  /*0040*/  @P0 EXIT ;  /* 0x000000000000094d */ /* 0x000fea0003800000 */
[----:B------:R-:W0:Y:S01]  /*0050*/  S2R R2, SR_TID.X ;  /* 0x0000000000027919 */ /* 0x000e220000002100 */
[----:B------:R-:W1:Y:S01]  /*0060*/  LDC.64 R4, c[0x0][0x380] ;  /* 0x0000e000ff047b82 */ /* 0x000e620000000a00 */
[----:B------:R-:W2:Y:S01]  /*0070*/  LDCU.64 UR6, c[0x0][0x358] ;  /* 0x00006b00ff0677ac */ /* 0x000ea20008000a00 */
[----:B0-----:R-:W-:-:S05]  /*0080*/  LEA R0, R3, R2, 0x4 ;  /* 0x0000000203007211 */ /* 0x001fca00078e20ff */
[----:B-1----:R-:W-:-:S06]  /*0090*/  IMAD.WIDE.U32 R4, R0, 0x8, R4 ;  /* 0x0000000800047825 */ /* 0x002fcc00078e0004 */
[----:B--2---:R-:W2:Y:S01]  /*00a0*/  LDG.E.64 R4, desc[UR6][R4.64] ;  /* 0x0000000604047981 */ /* 0x004ea2000c1e1b00 */
[----:B------:R-:W0:Y:S01]  /*00b0*/  S2UR UR5, SR_CgaCtaId ;  /* 0x00000000000579c3 */ /* 0x000e220000008800 */
[C---:B------:R-:W-:Y:S01]  /*00c0*/  SHF.L.U32 R6, R2.reuse, 0x3, RZ ;  /* 0x0000000302067819 */ /* 0x040fe200000006ff */
[----:B------:R-:W-:Y:S01]  /*00d0*/  UMOV UR4, 0x400 ;  /* 0x0000040000047882 */ /* 0x000fe20000000000 */
[C---:B------:R-:W-:Y:S01]  /*00e0*/  SHF.L.U32 R3, R2.reuse, 0x1, RZ ;  /* 0x0000000102037819 */ /* 0x040fe200000006ff */
[----:B------:R-:W-:Y:S01]  /*00f0*/  BSSY.RECONVERGENT B0, `(.L_x_0) ;  /* 0x000001c000007945 */ /* 0x000fe20003800200 */
[----:B------:R-:W-:Y:S02]  /*0100*/  LOP3.LUT R7, R2, 0xffff, RZ, 0xc0, !PT ;  /* 0x0000ffff02077812 */ /* 0x000fe400078ec0ff */
[----:B------:R-:W-:Y:S02]  /*0110*/  LOP3.LUT R6, R6, 0x8, RZ, 0xc0, !PT ;  /* 0x0000000806067812 */ /* 0x000fe400078ec0ff */
[----:B------:R-:W-:-:S02]  /*0120*/  SHF.R.U32.HI R7, RZ, 0x1, R7 ;  /* 0x00000001ff077819 */ /* 0x000fc40000011607 */
[----:B------:R-:W-:Y:S02]  /*0130*/  LOP3.LUT R6, R6, 0x4, R3, 0xf8, !PT ;  /* 0x0000000406067812 */ /* 0x000fe400078ef803 */
[----:B------:R-:W-:Y:S02]  /*0140*/  ISETP.GT.U32.AND P0, PT, R2, 0x7, PT ;  /* 0x000000070200780c */ /* 0x000fe40003f04070 */
[----:B------:R-:W-:Y:S02]  /*0150*/  LOP3.LUT R7, R6, 0x2, R7, 0xf8, !PT ;  /* 0x0000000206077812 */ /* 0x000fe400078ef807 */
[----:B------:R-:W-:-:S04]  /*0160*/  LOP3.LUT R6, R2, 0x8, RZ, 0xc0, !PT ;  /* 0x0000000802067812 */ /* 0x000fc800078ec0ff */
[----:B------:R-:W-:Y:S01]  /*0170*/  LEA.HI R6, R6, R7, RZ, 0x1d ;  /* 0x0000000706067211 */ /* 0x000fe200078fe8ff */
[----:B0-----:R-:W-:-:S06]  /*0180*/  ULEA UR4, UR5, UR4, 0x18 ;  /* 0x0000000405047291 */ /* 0x001fcc000f8ec0ff */
[----:B------:R-:W-:Y:S02]  /*0190*/  LEA R6, R6, UR4, 0x3 ;  /* 0x0000000406067c11 */ /* 0x000fe4000f8e18ff */
[----:B------:R-:W-:-:S03]  /*01a0*/  LEA R12, R2, UR4, 0x3 ;  /* 0x00000004020c7c11 */ /* 0x000fc6000f8e18ff */
[----:B--2---:R0:W-:Y:S01]  /*01b0*/  STS.64 [R6], R4 ;  /* 0x0000000406007388 */ /* 0x0041e20000000a00 */
[----:B------:R-:W-:Y:S06]  /*01c0*/  BAR.SYNC.DEFER_BLOCKING 0x0 ;  /* 0x0000000000007b1d */ /* 0x000fec0000010000 */
[----:B------:R-:W-:Y:S05]  /*01d0*/  @P0 BRA `(.L_x_1) ;  /* 0x0000000000340947 */ /* 0x000fea0003800000 */
[----:B------:R-:W-:Y:S01]  /*01e0*/  LEA R13, R2, UR4, 0x4 ;  /* 0x00000004020d7c11 */ /* 0x000fe2000f8e20ff */
[----:B------:R-:W1:Y:S04]  /*01f0*/  LDCU UR5, c[0x3][0x20] ;  /* 0x00c00400ff0577ac */ /* 0x000e680008000800 */
[----:B0-----:R-:W1:Y:S01]  /*0200*/  LDS.128 R4, [R13] ;  /* 0x000000000d047984 */ /* 0x001e620000000c00 */
[----:B------:R-:W0:Y:S01]  /*0210*/  LDCU UR8, c[0x3][URZ] ;  /* 0x00c00000ff0877ac */ /* 0x000e220008000800 */
[C---:B-1----:R-:W-:Y:S01]  /*0220*/  FMUL R9, R7.reuse, UR5 ;  /* 0x0000000507097c20 */ /* 0x042fe20008400000 */
[----:B0-----:R-:W-:-:S03]  /*0230*/  FMUL R7, R7, UR8 ;  /* 0x0000000807077c20 */ /* 0x001fc60008400000 */
[C---:B------:R-:W-:Y:S01]  /*0240*/  FFMA R9, R6.reuse, UR8, -R9 ;  /* 0x0000000806097c23 */ /* 0x040fe20008000809 */
[----:B------:R-:W-:-:S03]  /*0250*/  FFMA R6, R6, UR5, R7 ;  /* 0x0000000506067c23 */ /* 0x000fc60008000007 */
[C-C-:B------:R-:W-:Y:S01]  /*0260*/  FADD R8, R4.reuse, R9.reuse ;  /* 0x0000000904087221 */ /* 0x140fe20000000000 */
[----:B------:R-:W-:Y:S01]  /*0270*/  FADD R10, R4, -R9 ;  /* 0x80000009040a7221 */ /* 0x000fe20000000000 */
[C-C-:B------:R-:W-:Y:S01]  /*0280*/  FADD R9, R5.reuse, R6.reuse ;  /* 0x0000000605097221 */ /* 0x140fe20000000000 */
[----:B------:R-:W-:-:S05]  /*0290*/  FADD R11, R5, -R6 ;  /* 0x80000006050b7221 */ /* 0x000fca0000000000 */
[----:B------:R1:W-:Y:S02]  /*02a0*/  STS.128 [R13], R8 ;  /* 0x000000080d007388 */ /* 0x0003e40000000c00 */
.L_x_1:
[----:B------:R-:W-:Y:S05]  /*02b0*/  BSYNC.RECONVERGENT B0 ;  /* 0x0000000000007941 */ /* 0x000fea0003800200 */
.L_x_0:
[----:B------:R-:W-:Y:S06]  /*02c0*/  BAR.SYNC.DEFER_BLOCKING 0x0 ;  /* 0x0000000000007b1d */ /* 0x000fec0000010000 */
[----:B------:R-:W-:Y:S04]  /*02d0*/  BSSY.RECONVERGENT B0, `(.L_x_2) ;  /* 0x0000016000007945 */ /* 0x000fe80003800200 */
[----:B------:R-:W-:Y:S05]  /*02e0*/  @P0 BRA `(.L_x_3) ;  /* 0x0000000000500947 */ /* 0x000fea0003800000 */
[----:B0-----:R-:W-:-:S04]  /*02f0*/  SHF.L.U32 R4, R2, 0x2, RZ ;  /* 0x0000000202047819 */ /* 0x001fc800000006ff */
[----:B------:R-:W-:Y:S02]  /*0300*/  LOP3.LUT R5, R4, 0x4, RZ, 0xc0, !PT ;  /* 0x0000000404057812 */ /* 0x000fe400078ec0ff */
[----:B------:R-:W-:Y:S02]  /*0310*/  LOP3.LUT R4, R2, 0x1, RZ, 0xc0, !PT ;  /* 0x0000000102047812 */ /* 0x000fe400078ec0ff */
[----:B------:R-:W-:Y:S02]  /*0320*/  SHF.L.U32 R5, R5, 0x2, RZ ;  /* 0x0000000205057819 */ /* 0x000fe400000006ff */
[----:B------:R-:W-:Y:S02]  /*0330*/  LOP3.LUT R4, R4, 0xc, R3, 0xf8, !PT ;  /* 0x0000000c04047812 */ /* 0x000fe400078ef803 */
[----:B------:R-:W0:Y:S02]  /*0340*/  LDC R6, c[0x3][R5] ;  /* 0x00c0000005067b82 */ /* 0x000e240000000800 */
[----:B------:R-:W-:-:S05]  /*0350*/  LEA R4, R4, UR4, 0x3 ;  /* 0x0000000404047c11 */ /* 0x000fca000f8e18ff */
[----:B-1----:R-:W0:Y:S01]  /*0360*/  LDS.64 R10, [R4+0x10] ;  /* 0x00001000040a7984 */ /* 0x002e220000000a00 */
[----:B------:R-:W1:Y:S03]  /*0370*/  LDC R7, c[0x3][R5+0x20] ;  /* 0x00c0080005077b82 */ /* 0x000e660000000800 */
[----:B------:R-:W2:Y:S01]  /*0380*/  LDS.64 R8, [R4] ;  /* 0x0000000004087984 */ /* 0x000ea20000000a00 */
[-C--:B0-----:R-:W-:Y:S01]  /*0390*/  FMUL R14, R6, R11.reuse ;  /* 0x0000000b060e7220 */ /* 0x081fe20000400000 */
[----:B-1----:R-:W-:-:S03]  /*03a0*/  FMUL R11, R7, R11 ;  /* 0x0000000b070b7220 */ /* 0x002fc60000400000 */
[-C--:B------:R-:W-:Y:S01]  /*03b0*/  FFMA R14, R7, R10.reuse, R14 ;  /* 0x0000000a070e7223 */ /* 0x080fe2000000000e */
[----:B------:R-:W-:-:S03]  /*03c0*/  FFMA R11, R6, R10, -R11 ;  /* 0x0000000a060b7223 */ /* 0x000fc6000000080b */
[C-C-:B--2---:R-:W-:Y:S01]  /*03d0*/  FADD R7, R9.reuse, R14.reuse ;  /* 0x0000000e09077221 */ /* 0x144fe20000000000 */
[----:B------:R-:W-:Y:S01]  /*03e0*/  FADD R9, R9, -R14 ;  /* 0x8000000e09097221 */ /* 0x000fe20000000000 */
[C-C-:B------:R-:W-:Y:S01]  /*03f0*/  FADD R6, R8.reuse, R11.reuse ;  /* 0x0000000b08067221 */ /* 0x140fe20000000000 */
[----:B------:R-:W-:-:S04]  /*0400*/  FADD R8, R8, -R11 ;  /* 0x8000000b08087221 */ /* 0x000fc80000000000 */
[----:B------:R2:W-:Y:S04]  /*0410*/  STS.64 [R4], R6 ;  /* 0x0000000604007388 */ /* 0x0005e80000000a00 */
[----:B------:R2:W-:Y:S02]  /*0420*/  STS.64 [R4+0x10], R8 ;  /* 0x0000100804007388 */ /* 0x0005e40000000a00 */
.L_x_3:
[----:B------:R-:W-:Y:S05]  /*0430*/  BSYNC.RECONVERGENT B0 ;  /* 0x0000000000007941 */ /* 0x000fea0003800200 */
.L_x_2:
[----:B------:R-:W-:Y:S06]  /*0440*/  BAR.SYNC.DEFER_BLOCKING 0x0 ;  /* 0x0000000000007b1d */ /* 0x000fec0000010000 */
[----:B------:R-:W-:Y:S04]  /*0450*/  BSSY.RECONVERGENT B0, `(.L_x_4) ;  /* 0x0000015000007945 */ /* 0x000fe80003800200 */
[----:B------:R-:W-:Y:S05]  /*0460*/  @P0 BRA `(.L_x_5) ;  /* 0x00000000004c0947 */ /* 0x000fea0003800000 */
[----:B0-----:R-:W-:Y:S02]  /*0470*/  LOP3.LUT R5, R3, 0x6, RZ, 0xc0, !PT ;  /* 0x0000000603057812 */ /* 0x001fe400078ec0ff */
[----:B--2---:R-:W-:Y:S02]  /*0480*/  LOP3.LUT R4, R2, 0x3, RZ, 0xc0, !PT ;  /* 0x0000000302047812 */ /* 0x004fe400078ec0ff */
        /* <DEDUP_REMOVED lines=17> */
.L_x_5:
[----:B------:R-:W-:Y:S05]  /*05a0*/  BSYNC.RECONVERGENT B0 ;  /* 0x0000000000007941 */ /* 0x000fea0003800200 */
.L_x_4:
[----:B------:R-:W-:Y:S06]  /*05b0*/  BAR.SYNC.DEFER_BLOCKING 0x0 ;  /* 0x0000000000007b1d */ /* 0x000fec0000010000 */
[----:B------:R-:W-:Y:S04]  /*05c0*/  BSSY.RECONVERGENT B0, `(.L_x_6) ;  /* 0x0000012000007945 */ /* 0x000fe80003800200 */
[----:B------:R-:W-:Y:S05]  /*05d0*/  @P0 BRA `(.L_x_7) ;  /* 0x0000000000400947 */ /* 0x000fea0003800000 */
[C---:B------:R-:W-:Y:S02]  /*05e0*/  SHF.L.U32 R3, R2.reuse, 0x2, RZ ;  /* 0x0000000202037819 */ /* 0x040fe400000006ff */
[----:B------:R-:W-:Y:S02]  /*05f0*/  LEA R2, R2, UR4, 0x3 ;  /* 0x0000000402027c11 */ /* 0x000fe4000f8e18ff */
[----:B0-23--:R-:W0:Y:S03]  /*0600*/  LDC R4, c[0x3][R3] ;  /* 0x00c0000003047b82 */ /* 0x00de260000000800 */
[----:B-1----:R-:W0:Y:S04]  /*0610*/  LDS.64 R8, [R2+0x40] ;  /* 0x0000400002087984 */ /* 0x002e280000000a00 */
[----:B------:R-:W1:Y:S01]  /*0620*/  LDS.64 R6, [R2] ;  /* 0x0000000002067984 */ /* 0x000e620000000a00 */
[----:B------:R-:W2:Y:S01]  /*0630*/  LDC R5, c[0x3][R3+0x20] ;  /* 0x00c0080003057b82 */ /* 0x000ea20000000800 */
[-C--:B0-----:R-:W-:Y:S01]  /*0640*/  FMUL R10, R4, R9.reuse ;  /* 0x00000009040a7220 */ /* 0x081fe20000400000 */
[----:B--2---:R-:W-:-:S03]  /*0650*/  FMUL R9, R5, R9 ;  /* 0x0000000905097220 */ /* 0x004fc60000400000 */
[-C--:B------:R-:W-:Y:S01]  /*0660*/  FFMA R10, R5, R8.reuse, R10 ;  /* 0x00000008050a7223 */ /* 0x080fe2000000000a */
[----:B------:R-:W-:-:S03]  /*0670*/  FFMA R9, R4, R8, -R9 ;  /* 0x0000000804097223 */ /* 0x000fc60000000809 */
[C-C-:B-1----:R-:W-:Y:S01]  /*0680*/  FADD R5, R7.reuse, R10.reuse ;  /* 0x0000000a07057221 */ /* 0x142fe20000000000 */
[----:B------:R-:W-:Y:S01]  /*0690*/  FADD R7, R7, -R10 ;  /* 0x8000000a07077221 */ /* 0x000fe20000000000 */
[C-C-:B------:R-:W-:Y:S01]  /*06a0*/  FADD R4, R6.reuse, R9.reuse ;  /* 0x0000000906047221 */ /* 0x140fe20000000000 */
[----:B------:R-:W-:-:S04]  /*06b0*/  FADD R6, R6, -R9 ;  /* 0x8000000906067221 */ /* 0x000fc80000000000 */
[----:B------:R4:W-:Y:S04]  /*06c0*/  STS.64 [R2], R4 ;  /* 0x0000000402007388 */ /* 0x0009e80000000a00 */
[----:B------:R4:W-:Y:S02]  /*06d0*/  STS.64 [R2+0x40], R6 ;  /* 0x0000400602007388 */ /* 0x0009e40000000a00 */
.L_x_7:
[----:B------:R-:W-:Y:S05]  /*06e0*/  BSYNC.RECONVERGENT B0 ;  /* 0x0000000000007941 */ /* 0x000fea0003800200 */
.L_x_6:
[----:B------:R-:W-:Y:S08]  /*06f0*/  BAR.SYNC.DEFER_BLOCKING 0x0 ;  /* 0x0000000000007b1d */ /* 0x000ff00000010000 */
[----:B----4-:R-:W4:Y:S01]  /*0700*/  LDC.64 R2, c[0x0][0x388] ;  /* 0x0000e200ff027b82 */ /* 0x010f220000000a00 */
[----:B-1----:R-:W1:Y:S01]  /*0710*/  LDS.64 R12, [R12] ;  /* 0x000000000c0c7984 */ /* 0x002e620000000a00 */
[----:B----4-:R-:W-:-:S05]  /*0720*/  IMAD.WIDE.U32 R2, R0, 0x8, R2 ;  /* 0x0000000800027825 */ /* 0x010fca00078e0002 */
[----:B-1----:R-:W-:Y:S01]  /*0730*/  STG.E.64 desc[UR6][R2.64], R12 ;  /* 0x0000000c02007986 */ /* 0x002fe2000c101b06 */
[----:B------:R-:W-:Y:S05]  /*0740*/  EXIT ;  /* 0x000000000000794d */ /* 0x000fea0003800000 */
.L_x_8:
[----:B------:R-:W-:-:S00]  /*0750*/  BRA `(.L_x_8) ;  /* 0xfffffffc00fc7947 */ /* 0x000fc0000383ffff */
[----:B------:R-:W-:-:S00]  /*0760*/  NOP ;  /* 0x0000000000007918 */ /* 0x000fc00000000000 */
        /* <DEDUP_REMOVED lines=9> */
.L_x_9:


//--------------------- .nv.shared._Z29fft16_shared_memory_v3_kernelPK6float2PS_i --------------------------
	.section	.nv.shared._Z29fft16_shared_memory_v3_kernelPK6float2PS_i,"aw",@nobits
	.sectionflags	@""
	.align	8
.nv.shared._Z29fft16_shared_memory_v3_kernelPK6float2PS_i:
	.zero		1152


//--------------------- .nv.shared.reserved.0     --------------------------
	.section	.nv.shared.reserved.0,"aw",@nobits
	.weak		__nv_reservedSMEM_offset_0_alias
	.size		__nv_reservedSMEM_offset_0_alias, 0, 64
	.other		__nv_reservedSMEM_offset_0_alias,@"STO_CUDA_RESERVED_SHARED STV_DEFAULT"
__nv_reservedSMEM_offset_0_alias:
	.zero		0
	.zero		64


//--------------------- .nv.constant0._Z29fft16_shared_memory_v3_kernelPK6float2PS_i --------------------------
	.section	.nv.constant0._Z29fft16_shared_memory_v3_kernelPK6float2PS_i,"a",@progbits
	.sectionflags	@""
	.align	4
.nv.constant0._Z29fft16_shared_memory_v3_kernelPK6float2PS_i:
	.zero		916


//--------------------- SYMBOLS --------------------------

	.type		.nv.reservedSmem.offset0,@object
	.size		.nv.reservedSmem.offset0,0x4
	.type		.nv.reservedSmem.cap,@object
	.size		.nv.reservedSmem.cap,0x4
